	.headerflags	@"EF_CUDA_TEXMODE_UNIFIED EF_CUDA_64BIT_ADDRESS EF_CUDA_ACCELERATORS EF_CUDA_SM90 EF_CUDA_VIRTUAL_SM(EF_CUDA_SM90)"
	.elftype	@"ET_EXEC"


//--------------------- .nv.info                  --------------------------
	.section	.nv.info,"",@"SHT_CUDA_INFO"
	.align	4


	//----- nvinfo : EIATTR_REGCOUNT
	.align		4
        /*0000*/ 	.byte	0x04, 0x2f
        /*0002*/ 	.short	(.L_3 - .L_2)
	.align		4
.L_2:
        /*0004*/ 	.word	index@(triton_poi_fused__native_batch_norm_legit_no_training_relu_31)
        /*0008*/ 	.word	0x00000016


	//----- nvinfo : EIATTR_MIN_STACK_SIZE
	.align		4
.L_3:
        /*000c*/ 	.byte	0x04, 0x12
        /*000e*/ 	.short	(.L_5 - .L_4)
	.align		4
.L_4:
        /*0010*/ 	.word	index@(triton_poi_fused__native_batch_norm_legit_no_training_relu_31)
        /*0014*/ 	.word	0x00000000


	//----- nvinfo : EIATTR_FRAME_SIZE
	.align		4
.L_5:
        /*0018*/ 	.byte	0x04, 0x11
        /*001a*/ 	.short	(.L_7 - .L_6)
	.align		4
.L_6:
        /*001c*/ 	.word	index@(triton_poi_fused__native_batch_norm_legit_no_training_relu_31)
        /*0020*/ 	.word	0x00000000


	//----- nvinfo : EIATTR_MIN_STACK_SIZE
	.align		4
.L_7:
        /*0024*/ 	.byte	0x04, 0x12
        /*0026*/ 	.short	(.L_9 - .L_8)
	.align		4
.L_8:
        /*0028*/ 	.word	index@(triton_poi_fused__native_batch_norm_legit_no_training_relu_31)
        /*002c*/ 	.word	0x00000000
.L_9:


//--------------------- .nv.info.triton_poi_fused__native_batch_norm_legit_no_training_relu_31 --------------------------
	.section	.nv.info.triton_poi_fused__native_batch_norm_legit_no_training_relu_31,"",@"SHT_CUDA_INFO"
	.sectionflags	@""
	.align	4


	//----- nvinfo : EIATTR_CUDA_API_VERSION
	.align		4
        /*0000*/ 	.byte	0x04, 0x37
        /*0002*/ 	.short	(.L_11 - .L_10)
.L_10:
        /*0004*/ 	.word	0x0000007c


	//----- nvinfo : EIATTR_KPARAM_INFO
	.align		4
.L_11:
        /*0008*/ 	.byte	0x04, 0x17
        /*000a*/ 	.short	(.L_13 - .L_12)
.L_12:
        /*000c*/ 	.word	0x00000000
        /*0010*/ 	.short	0x0006
        /*0012*/ 	.short	0x0030
        /*0014*/ 	.byte	0x00, 0xf0, 0x11, 0x00


	//----- nvinfo : EIATTR_KPARAM_INFO
	.align		4
.L_13:
        /*0018*/ 	.byte	0x04, 0x17
        /*001a*/ 	.short	(.L_15 - .L_14)
.L_14:
        /*001c*/ 	.word	0x00000000
        /*0020*/ 	.short	0x0005
        /*0022*/ 	.short	0x0028
        /*0024*/ 	.byte	0x00, 0xf4, 0x21, 0x00


	//----- nvinfo : EIATTR_KPARAM_INFO
	.align		4
.L_15:
        /*0028*/ 	.byte	0x04, 0x17
        /*002a*/ 	.short	(.L_17 - .L_16)
.L_16:
        /*002c*/ 	.word	0x00000000
        /*0030*/ 	.short	0x0004
        /*0032*/ 	.short	0x0020
        /*0034*/ 	.byte	0x00, 0xf4, 0x21, 0x00


	//----- nvinfo : EIATTR_KPARAM_INFO
	.align		4
.L_17:
        /*0038*/ 	.byte	0x04, 0x17
        /*003a*/ 	.short	(.L_19 - .L_18)
.L_18:
        /*003c*/ 	.word	0x00000000
        /*0040*/ 	.short	0x0003
        /*0042*/ 	.short	0x0018
        /*0044*/ 	.byte	0x00, 0xf4, 0x21, 0x00


	//----- nvinfo : EIATTR_KPARAM_INFO
	.align		4
.L_19:
        /*0048*/ 	.byte	0x04, 0x17
        /*004a*/ 	.short	(.L_21 - .L_20)
.L_20:
        /*004c*/ 	.word	0x00000000
        /*0050*/ 	.short	0x0002
        /*0052*/ 	.short	0x0010
        /*0054*/ 	.byte	0x00, 0xf4, 0x21, 0x00


	//----- nvinfo : EIATTR_KPARAM_INFO
	.align		4
.L_21:
        /*0058*/ 	.byte	0x04, 0x17
        /*005a*/ 	.short	(.L_23 - .L_22)
.L_22:
        /*005c*/ 	.word	0x00000000
        /*0060*/ 	.short	0x0001
        /*0062*/ 	.short	0x0008
        /*0064*/ 	.byte	0x00, 0xf4, 0x21, 0x00


	//----- nvinfo : EIATTR_KPARAM_INFO
	.align		4
.L_23:
        /*0068*/ 	.byte	0x04, 0x17
        /*006a*/ 	.short	(.L_25 - .L_24)
.L_24:
        /*006c*/ 	.word	0x00000000
        /*0070*/ 	.short	0x0000
        /*0072*/ 	.short	0x0000
        /*0074*/ 	.byte	0x00, 0xf4, 0x21, 0x00


	//----- nvinfo : EIATTR_SPARSE_MMA_MASK
	.align		4
.L_25:
        /*0078*/ 	.byte	0x03, 0x50
        /*007a*/ 	.short	0x0000


	//----- nvinfo : EIATTR_MAXREG_COUNT
	.align		4
        /*007c*/ 	.byte	0x03, 0x1b
        /*007e*/ 	.short	0x00ff


	//----- nvinfo : EIATTR_EXIT_INSTR_OFFSETS
	.align		4
        /*0080*/ 	.byte	0x04, 0x1c
        /*0082*/ 	.short	(.L_27 - .L_26)


	//   ....[0]....
.L_26:
        /*0084*/ 	.word	0x00000420


	//   ....[1]....
        /*0088*/ 	.word	0x00000440


	//----- nvinfo : EIATTR_REQNTID
	.align		4
.L_27:
        /*008c*/ 	.byte	0x04, 0x10
        /*008e*/ 	.short	(.L_29 - .L_28)
.L_28:
        /*0090*/ 	.word	0x00000100
        /*0094*/ 	.word	0x00000001
        /*0098*/ 	.word	0x00000001


	//----- nvinfo : EIATTR_CBANK_PARAM_SIZE
	.align		4
.L_29:
        /*009c*/ 	.byte	0x03, 0x19
        /*009e*/ 	.short	0x0034


	//----- nvinfo : EIATTR_PARAM_CBANK
	.align		4
        /*00a0*/ 	.byte	0x04, 0x0a
        /*00a2*/ 	.short	(.L_31 - .L_30)
	.align		4
.L_30:
        /*00a4*/ 	.word	index@(.nv.constant0.triton_poi_fused__native_batch_norm_legit_no_training_relu_31)
        /*00a8*/ 	.short	0x0210
        /*00aa*/ 	.short	0x0034


	//----- nvinfo : EIATTR_SW_WAR
	.align		4
.L_31:
        /*00ac*/ 	.byte	0x04, 0x36
        /*00ae*/ 	.short	(.L_33 - .L_32)
.L_32:
        /*00b0*/ 	.word	0x00000008
.L_33:


//--------------------- .nv.callgraph             --------------------------
	.section	.nv.callgraph,"",@"SHT_CUDA_CALLGRAPH"
	.align	4
	.sectionentsize	8
	.align		4
        /*0000*/ 	.word	0x00000000
	.align		4
        /*0004*/ 	.word	0xffffffff
	.align		4
        /*0008*/ 	.word	0x00000000
	.align		4
        /*000c*/ 	.word	0xfffffffe
	.align		4
        /*0010*/ 	.word	0x00000000
	.align		4
        /*0014*/ 	.word	0xfffffffd
	.align		4
        /*0018*/ 	.word	0x00000000
	.align		4
        /*001c*/ 	.word	0xfffffffc


//--------------------- .nv.constant4             --------------------------
	.section	.nv.constant4,"a",@progbits
	.align	8
	.align		8
.nv.constant4:
        /*0000*/ 	.dword	_$_str
	.align		8
        /*0008*/ 	.dword	_$_str_$_2


//--------------------- .text.triton_poi_fused__native_batch_norm_legit_no_training_relu_31 --------------------------
	.section	.text.triton_poi_fused__native_batch_norm_legit_no_training_relu_31,"ax",@progbits
	.align	128
        .global         triton_poi_fused__native_batch_norm_legit_no_training_relu_31
        .type           triton_poi_fused__native_batch_norm_legit_no_training_relu_31,@function
        .size           triton_poi_fused__native_batch_norm_legit_no_training_relu_31,(.L_x_1 - triton_poi_fused__native_batch_norm_legit_no_training_relu_31)
        .other          triton_poi_fused__native_batch_norm_legit_no_training_relu_31,@"STO_CUDA_ENTRY STV_DEFAULT"
triton_poi_fused__native_batch_norm_legit_no_training_relu_31:
.text.triton_poi_fused__native_batch_norm_legit_no_training_relu_31:
[----:B------:R-:W0:Y:S01]  /*0000*/  LDC R1, c[0x0][0x28] ;  /* 0x00000a00ff017b82 */ /* 0x000e220000000800 */
[----:B------:R-:W1:Y:S07]  /*0010*/  S2R R0, SR_TID.X ;  /* 0x0000000000007919 */ /* 0x000e6e0000002100 */
[----:B------:R-:W2:Y:S01]  /*0020*/  LDC.64 R8, c[0x0][0x220] ;  /* 0x00008800ff087b82 */ /* 0x000ea20000000a00 */
[----:B------:R-:W-:Y:S01]  /*0030*/  ULDC.64 UR4, c[0x0][0x208] ;  /* 0x0000820000047ab9 */ /* 0x000fe20000000a00 */
[----:B------:R-:W3:Y:S06]  /*0040*/  S2R R5, SR_CTAID.X ;  /* 0x0000000000057919 */ /* 0x000eec0000002500 */
[----:B------:R-:W4:Y:S08]  /*0050*/  LDC.64 R12, c[0x0][0x210] ;  /* 0x00008400ff0c7b82 */ /* 0x000f300000000a00 */
[----:B------:R-:W5:Y:S08]  /*0060*/  LDC.64 R14, c[0x0][0x218] ;  /* 0x00008600ff0e7b82 */ /* 0x000f700000000a00 */
[----:B------:R-:W5:Y:S01]  /*0070*/  LDC.64 R16, c[0x0][0x228] ;  /* 0x00008a00ff107b82 */ /* 0x000f620000000a00 */
[----:B-1----:R-:W-:-:S07]  /*0080*/  SHF.L.U32 R0, R0, 0x1, RZ ;  /* 0x0000000100007819 */ /* 0x002fce00000006ff */
[----:B------:R-:W1:Y:S01]  /*0090*/  LDC.64 R18, c[0x0][0x230] ;  /* 0x00008c00ff127b82 */ /* 0x000e620000000a00 */
[----:B---3--:R-:W-:Y:S02]  /*00a0*/  SHF.R.S32.HI R3, RZ, 0x16, R5 ;  /* 0x00000016ff037819 */ /* 0x008fe40000011405 */
[----:B------:R-:W-:Y:S02]  /*00b0*/  LOP3.LUT R0, R0, 0x1fe, RZ, 0xc0, !PT ;  /* 0x000001fe00007812 */ /* 0x000fe400078ec0ff */
[----:B------:R-:W-:Y:S02]  /*00c0*/  SGXT R3, R3, 0x1 ;  /* 0x000000010303781a */ /* 0x000fe40000000200 */
[----:B------:R-:W-:-:S04]  /*00d0*/  LEA R0, R5, R0, 0x9 ;  /* 0x0000000005007211 */ /* 0x000fc800078e48ff */
[----:B------:R-:W-:Y:S02]  /*00e0*/  LEA.HI R3, R3, R0, RZ, 0x5 ;  /* 0x0000000003037211 */ /* 0x000fe400078f28ff */
[----:B------:R-:W-:Y:S02]  /*00f0*/  ISETP.GE.AND P0, PT, R0, 0x74480, PT ;  /* 0x000744800000780c */ /* 0x000fe40003f06270 */
[----:B------:R-:W-:-:S04]  /*0100*/  LOP3.LUT R3, R3, 0xffffffe0, RZ, 0xc0, !PT ;  /* 0xffffffe003037812 */ /* 0x000fc800078ec0ff */
[----:B------:R-:W-:Y:S02]  /*0110*/  IADD3 R11, R0, -R3, RZ ;  /* 0x80000003000b7210 */ /* 0x000fe40007ffe0ff */
[----:B------:R-:W-:-:S03]  /*0120*/  CS2R R2, SRZ ;  /* 0x0000000000027805 */ /* 0x000fc6000001ff00 */
[----:B--2---:R-:W-:-:S05]  /*0130*/  IMAD.WIDE R8, R11, 0x4, R8 ;  /* 0x000000040b087825 */ /* 0x004fca00078e0208 */
[----:B------:R2:W3:Y:S01]  /*0140*/  @!P0 LDG.E.EL.64 R2, desc[UR4][R8.64] ;  /* 0x0000000408028981 */ /* 0x0004e2000c2e1b00 */
[----:B------:R-:W-:Y:S02]  /*0150*/  CS2R R4, SRZ ;  /* 0x0000000000047805 */ /* 0x000fe4000001ff00 */
[----:B------:R-:W-:Y:S01]  /*0160*/  CS2R R6, SRZ ;  /* 0x0000000000067805 */ /* 0x000fe2000001ff00 */
[----:B----4-:R-:W-:-:S04]  /*0170*/  IMAD.WIDE R12, R0, 0x4, R12 ;  /* 0x00000004000c7825 */ /* 0x010fc800078e020c */
[C---:B-----5:R-:W-:Y:S01]  /*0180*/  IMAD.WIDE R14, R11.reuse, 0x4, R14 ;  /* 0x000000040b0e7825 */ /* 0x060fe200078e020e */
[----:B------:R-:W4:Y:S01]  /*0190*/  @!P0 LDG.E.64 R4, desc[UR4][R12.64] ;  /* 0x000000040c048981 */ /* 0x000f22000c1e1b00 */
[----:B--2---:R-:W-:Y:S02]  /*01a0*/  CS2R R8, SRZ ;  /* 0x0000000000087805 */ /* 0x004fe4000001ff00 */
[C---:B0-----:R-:W-:Y:S01]  /*01b0*/  IMAD.WIDE R16, R11.reuse, 0x4, R16 ;  /* 0x000000040b107825 */ /* 0x041fe200078e0210 */
[----:B------:R0:W4:Y:S03]  /*01c0*/  @!P0 LDG.E.EL.64 R6, desc[UR4][R14.64] ;  /* 0x000000040e068981 */ /* 0x000126000c2e1b00 */
[----:B-1----:R-:W-:Y:S01]  /*01d0*/  IMAD.WIDE R18, R11, 0x4, R18 ;  /* 0x000000040b127825 */ /* 0x002fe200078e0212 */
[----:B------:R-:W-:-:S04]  /*01e0*/  CS2R R10, SRZ ;  /* 0x00000000000a7805 */ /* 0x000fc8000001ff00 */
[----:B------:R-:W2:Y:S04]  /*01f0*/  @!P0 LDG.E.EL.64 R8, desc[UR4][R18.64] ;  /* 0x0000000412088981 */ /* 0x000ea8000c2e1b00 */
[----:B------:R-:W2:Y:S01]  /*0200*/  @!P0 LDG.E.EL.64 R10, desc[UR4][R16.64] ;  /* 0x00000004100a8981 */ /* 0x000ea2000c2e1b00 */
[----:B0-----:R-:W-:Y:S01]  /*0210*/  HFMA2.MMA R14, -RZ, RZ, 1.625, 0 ;  /* 0x3e800000ff0e7435 */ /* 0x001fe200000001ff */
[----:B---3--:R-:W-:Y:S01]  /*0220*/  FADD R2, R2, 9.9999997473787516356e-06 ;  /* 0x3727c5ac02027421 */ /* 0x008fe20000000000 */
[----:B------:R-:W-:-:S03]  /*0230*/  FADD R3, R3, 9.9999997473787516356e-06 ;  /* 0x3727c5ac03037421 */ /* 0x000fc60000000000 */
[----:B------:R-:W0:Y:S08]  /*0240*/  MUFU.SQRT R12, R2 ;  /* 0x00000002000c7308 */ /* 0x000e300000002000 */
[----:B------:R1:W3:Y:S01]  /*0250*/  MUFU.SQRT R13, R3 ;  /* 0x00000003000d7308 */ /* 0x0002e20000002000 */
[C---:B0-----:R-:W-:Y:S02]  /*0260*/  FSETP.GT.AND P1, PT, R12.reuse, 8.50705917302346158658e+37, PT ;  /* 0x7e8000000c00780b */ /* 0x041fe40003f24000 */
[----:B------:R-:W-:Y:S01]  /*0270*/  FSETP.GEU.AND P3, PT, R12, 1.175494350822287508e-38, PT ;  /* 0x008000000c00780b */ /* 0x000fe20003f6e000 */
[----:B-1----:R-:W0:Y:S01]  /*0280*/  LDC.64 R2, c[0x0][0x238] ;  /* 0x00008e00ff027b82 */ /* 0x002e220000000a00 */
[----:B---3--:R-:W-:-:S02]  /*0290*/  FSETP.GT.AND P2, PT, R13, 8.50705917302346158658e+37, PT ;  /* 0x7e8000000d00780b */ /* 0x008fc40003f44000 */
[----:B------:R-:W-:-:S07]  /*02a0*/  FSETP.GEU.AND P4, PT, R13, 1.175494350822287508e-38, PT ;  /* 0x008000000d00780b */ /* 0x000fce0003f8e000 */
[----:B------:R-:W-:-:S04]  /*02b0*/  @P1 FMUL R12, R12, 0.25 ;  /* 0x3e8000000c0c1820 */ /* 0x000fc80000400000 */
[----:B------:R-:W-:Y:S01]  /*02c0*/  @!P3 FMUL R12, R12, 16777216 ;  /* 0x4b8000000c0cb820 */ /* 0x000fe20000400000 */
[----:B------:R-:W-:-:S04]  /*02d0*/  @P2 FMUL R13, R13, 0.25 ;  /* 0x3e8000000d0d2820 */ /* 0x000fc80000400000 */
[----:B------:R-:W-:Y:S01]  /*02e0*/  @!P4 FMUL R13, R13, 16777216 ;  /* 0x4b8000000d0dc820 */ /* 0x000fe20000400000 */
[----:B------:R-:W1:Y:S01]  /*02f0*/  MUFU.RCP R12, R12 ;  /* 0x0000000c000c7308 */ /* 0x000e620000001000 */
[----:B------:R-:W-:-:S07]  /*0300*/  FSEL R15, R14, 1, P1 ;  /* 0x3f8000000e0f7808 */ /* 0x000fce0000800000 */
[----:B------:R-:W3:Y:S01]  /*0310*/  MUFU.RCP R13, R13 ;  /* 0x0000000d000d7308 */ /* 0x000ee20000001000 */
[----:B------:R-:W-:Y:S01]  /*0320*/  FSEL R14, R14, 1, P2 ;  /* 0x3f8000000e0e7808 */ /* 0x000fe20001000000 */
[----:B------:R-:W-:-:S04]  /*0330*/  @!P3 FMUL R15, R15, 16777216 ;  /* 0x4b8000000f0fb820 */ /* 0x000fc80000400000 */
[----:B------:R-:W-:Y:S01]  /*0340*/  @!P4 FMUL R14, R14, 16777216 ;  /* 0x4b8000000e0ec820 */ /* 0x000fe20000400000 */
[----:B----4-:R-:W-:Y:S01]  /*0350*/  FADD R5, -R7, R5 ;  /* 0x0000000507057221 */ /* 0x010fe20000000100 */
[----:B------:R-:W-:Y:S01]  /*0360*/  FADD R4, -R6, R4 ;  /* 0x0000000406047221 */ /* 0x000fe20000000100 */
[----:B-1----:R-:W-:Y:S01]  /*0370*/  FMUL R15, R12, R15 ;  /* 0x0000000f0c0f7220 */ /* 0x002fe20000400000 */
[----:B---3--:R-:W-:-:S03]  /*0380*/  FMUL R14, R13, R14 ;  /* 0x0000000e0d0e7220 */ /* 0x008fc60000400000 */
[----:B------:R-:W-:Y:S01]  /*0390*/  FMUL R15, R4, R15 ;  /* 0x0000000f040f7220 */ /* 0x000fe20000400000 */
[----:B------:R-:W-:-:S03]  /*03a0*/  FMUL R14, R5, R14 ;  /* 0x0000000e050e7220 */ /* 0x000fc60000400000 */
[----:B--2---:R-:W-:Y:S01]  /*03b0*/  FFMA R8, R15, R10, R8 ;  /* 0x0000000a0f087223 */ /* 0x004fe20000000008 */
[----:B------:R-:W-:-:S04]  /*03c0*/  FFMA R9, R14, R11, R9 ;  /* 0x0000000b0e097223 */ /* 0x000fc80000000009 */
[----:B------:R-:W-:Y:S02]  /*03d0*/  FSETP.GEU.AND P1, PT, R8, RZ, PT ;  /* 0x000000ff0800720b */ /* 0x000fe40003f2e000 */
[C---:B------:R-:W-:Y:S01]  /*03e0*/  FSETP.GEU.AND P2, PT, R9.reuse, RZ, PT ;  /* 0x000000ff0900720b */ /* 0x040fe20003f4e000 */
[----:B0-----:R-:W-:Y:S01]  /*03f0*/  IMAD.WIDE R2, R0, 0x4, R2 ;  /* 0x0000000400027825 */ /* 0x001fe200078e0202 */
[----:B------:R-:W-:Y:S02]  /*0400*/  FSEL R8, R8, RZ, P1 ;  /* 0x000000ff08087208 */ /* 0x000fe40000800000 */
[----:B------:R-:W-:Y:S01]  /*0410*/  FSEL R9, R9, RZ, P2 ;  /* 0x000000ff09097208 */ /* 0x000fe20001000000 */
[----:B------:R-:W-:Y:S08]  /*0420*/  @P0 EXIT ;  /* 0x000000000000094d */ /* 0x000ff00003800000 */
[----:B------:R-:W-:Y:S01]  /*0430*/  STG.E.64 desc[UR4][R2.64], R8 ;  /* 0x0000000802007986 */ /* 0x000fe2000c101b04 */
[----:B------:R-:W-:Y:S05]  /*0440*/  EXIT ;  /* 0x000000000000794d */ /* 0x000fea0003800000 */
.L_x_0:
[----:B------:R-:W-:-:S00]  /*0450*/  BRA `(.L_x_0) ;  /* 0xfffffffc00fc7947 */ /* 0x000fc0000383ffff */
[----:B------:R-:W-:-:S00]  /*0460*/  NOP ;  /* 0x0000000000007918 */ /* 0x000fc00000000000 */
        /* <DEDUP_REMOVED lines=9> */
.L_x_1:


//--------------------- .nv.global.init           --------------------------
	.section	.nv.global.init,"aw",@progbits
.nv.global.init:
	.type		_$_str,@object
	.size		_$_str,(_$_str_$_2 - _$_str)
_$_str:
        /*0000*/ 	.byte	0x5f, 0x5f, 0x43, 0x55, 0x44, 0x41, 0x5f, 0x46, 0x54, 0x5a, 0x00
	.type		_$_str_$_2,@object
	.size		_$_str_$_2,(.L_1 - _$_str_$_2)
_$_str_$_2:
        /*000b*/ 	.byte	0x5f, 0x5f, 0x43, 0x55, 0x44, 0x41, 0x5f, 0x50, 0x52, 0x45, 0x43, 0x5f, 0x53, 0x51, 0x52, 0x54
        /*001b*/ 	.byte	0x00
.L_1:


//--------------------- .nv.constant0.triton_poi_fused__native_batch_norm_legit_no_training_relu_31 --------------------------
	.section	.nv.constant0.triton_poi_fused__native_batch_norm_legit_no_training_relu_31,"a",@progbits
	.sectionflags	@""
	.align	4
.nv.constant0.triton_poi_fused__native_batch_norm_legit_no_training_relu_31:
	.zero		580
